//
// Generated by NVIDIA NVVM Compiler
//
// Compiler Build ID: CL-36424714
// Cuda compilation tools, release 13.0, V13.0.88
// Based on NVVM 20.0.0
//

.version 9.0
.target sm_100
.address_size 64

	// .globl	_Z16buscarMutacionesPcS_Pbi
.extern .func  (.param .b32 func_retval0) vprintf
(
	.param .b64 vprintf_param_0,
	.param .b64 vprintf_param_1
)
;
.global .align 1 .b8 $str[30] = {77, 117, 116, 97, 99, 105, 195, 179, 110, 32, 101, 110, 32, 108, 97, 32, 112, 111, 115, 105, 99, 105, 195, 179, 110, 32, 37, 100, 10};

.visible .entry _Z16buscarMutacionesPcS_Pbi(
	.param .u64 .ptr .align 1 _Z16buscarMutacionesPcS_Pbi_param_0,
	.param .u64 .ptr .align 1 _Z16buscarMutacionesPcS_Pbi_param_1,
	.param .u64 .ptr .align 1 _Z16buscarMutacionesPcS_Pbi_param_2,
	.param .u32 _Z16buscarMutacionesPcS_Pbi_param_3
)
{
	.reg .pred 	%p<3>;
	.reg .b16 	%rs<4>;
	.reg .b32 	%r<6>;
	.reg .b64 	%rd<11>;

	ld.param.u64 	%rd1, [_Z16buscarMutacionesPcS_Pbi_param_0];
	ld.param.u64 	%rd2, [_Z16buscarMutacionesPcS_Pbi_param_1];
	ld.param.u64 	%rd3, [_Z16buscarMutacionesPcS_Pbi_param_2];
	ld.param.u32 	%r2, [_Z16buscarMutacionesPcS_Pbi_param_3];
	mov.u32 	%r3, %ctaid.x;
	mov.u32 	%r4, %ntid.x;
	mov.u32 	%r5, %tid.x;
	mad.lo.s32 	%r1, %r3, %r4, %r5;
	setp.ge.s32 	%p1, %r1, %r2;
	@%p1 bra 	$L__BB0_2;
	cvta.to.global.u64 	%rd4, %rd1;
	cvta.to.global.u64 	%rd5, %rd2;
	cvta.to.global.u64 	%rd6, %rd3;
	cvt.s64.s32 	%rd7, %r1;
	add.s64 	%rd8, %rd4, %rd7;
	ld.global.u8 	%rs1, [%rd8];
	add.s64 	%rd9, %rd5, %rd7;
	ld.global.u8 	%rs2, [%rd9];
	setp.ne.s16 	%p2, %rs1, %rs2;
	selp.u16 	%rs3, 1, 0, %p2;
	add.s64 	%rd10, %rd6, %rd7;
	st.global.u8 	[%rd10], %rs3;
$L__BB0_2:
	ret;

}
	// .globl	_Z25imprimirYContarMutacionesPbiPi
.visible .entry _Z25imprimirYContarMutacionesPbiPi(
	.param .u64 .ptr .align 1 _Z25imprimirYContarMutacionesPbiPi_param_0,
	.param .u32 _Z25imprimirYContarMutacionesPbiPi_param_1,
	.param .u64 .ptr .align 1 _Z25imprimirYContarMutacionesPbiPi_param_2
)
{
	.local .align 8 .b8 	__local_depot1[8];
	.reg .b64 	%SP;
	.reg .b64 	%SPL;
	.reg .pred 	%p<3>;
	.reg .b16 	%rs<2>;
	.reg .b32 	%r<9>;
	.reg .b64 	%rd<11>;

	mov.u64 	%SPL, __local_depot1;
	cvta.local.u64 	%SP, %SPL;
	ld.param.u64 	%rd1, [_Z25imprimirYContarMutacionesPbiPi_param_0];
	ld.param.u32 	%r2, [_Z25imprimirYContarMutacionesPbiPi_param_1];
	ld.param.u64 	%rd2, [_Z25imprimirYContarMutacionesPbiPi_param_2];
	mov.u32 	%r3, %ctaid.x;
	mov.u32 	%r4, %ntid.x;
	mov.u32 	%r5, %tid.x;
	mad.lo.s32 	%r1, %r3, %r4, %r5;
	setp.ge.s32 	%p1, %r1, %r2;
	@%p1 bra 	$L__BB1_3;
	cvta.to.global.u64 	%rd3, %rd1;
	cvt.s64.s32 	%rd4, %r1;
	add.s64 	%rd5, %rd3, %rd4;
	ld.global.u8 	%rs1, [%rd5];
	setp.eq.s16 	%p2, %rs1, 0;
	@%p2 bra 	$L__BB1_3;
	add.u64 	%rd6, %SP, 0;
	add.u64 	%rd7, %SPL, 0;
	st.local.u32 	[%rd7], %r1;
	mov.u64 	%rd8, $str;
	cvta.global.u64 	%rd9, %rd8;
	{ // callseq 0, 0
	.param .b64 param0;
	st.param.b64 	[param0], %rd9;
	.param .b64 param1;
	st.param.b64 	[param1], %rd6;
	.param .b32 retval0;
	call.uni (retval0), 
	vprintf, 
	(
	param0, 
	param1
	);
	ld.param.b32 	%r6, [retval0];
	} // callseq 0
	cvta.to.global.u64 	%rd10, %rd2;
	atom.global.add.u32 	%r8, [%rd10], 1;
$L__BB1_3:
	ret;

}


// ===== COMPILED SASS (sm_100) =====

	.target	sm_100

	.elftype	@"ET_EXEC"


//--------------------- .note.nv.tkinfo           --------------------------
	.section	.note.nv.tkinfo,"",@"SHT_NOTE"
	.sectionflags	@"SHF_NOTE_NV_TKINFO"
	.tkinfo
        /*0018*/ 	.word	0x00000002
        /*0030*/ 	.string	""
        /*0030*/ 	.string	"ptxas"
        /*0030*/ 	.string	"Cuda compilation tools, release 13.0, V13.0.88"
        /*0030*/ 	.string	"Build cuda_13.0.r13.0/compiler.36424714_0"
        /*0030*/ 	.string	"-arch sm_100 -m 64 "



//--------------------- .note.nv.cuinfo           --------------------------
	.section	.note.nv.cuinfo,"",@"SHT_NOTE"
	.sectionflags	@"SHF_NOTE_NV_CUINFO"
        /*0018*/ 	.short	0x0002
        /*001a*/ 	.short	0x0064
        /*001c*/ 	.short	0x0082
	.zero		2


//--------------------- .nv.info                  --------------------------
	.section	.nv.info,"",@"SHT_CUDA_INFO"
	.align	4


	//----- nvinfo : EIATTR_REGCOUNT
	.align		4
        /*0000*/ 	.byte	0x04, 0x2f
        /*0002*/ 	.short	(.L_2 - .L_1)
	.align		4
.L_1:
        /*0004*/ 	.word	index@(_Z16buscarMutacionesPcS_Pbi)
        /*0008*/ 	.word	0x0000000c


	//----- nvinfo : EIATTR_FRAME_SIZE
	.align		4
.L_2:
        /*000c*/ 	.byte	0x04, 0x11
        /*000e*/ 	.short	(.L_4 - .L_3)
	.align		4
.L_3:
        /*0010*/ 	.word	index@(_Z16buscarMutacionesPcS_Pbi)
        /*0014*/ 	.word	0x00000000


	//----- nvinfo : EIATTR_REGCOUNT
	.align		4
.L_4:
        /*0018*/ 	.byte	0x04, 0x2f
        /*001a*/ 	.short	(.L_6 - .L_5)
	.align		4
.L_5:
        /*001c*/ 	.word	index@(_Z25imprimirYContarMutacionesPbiPi)
        /*0020*/ 	.word	0x00000018


	//----- nvinfo : EIATTR_FRAME_SIZE
	.align		4
.L_6:
        /*0024*/ 	.byte	0x04, 0x11
        /*0026*/ 	.short	(.L_8 - .L_7)
	.align		4
.L_7:
        /*0028*/ 	.word	index@(_Z25imprimirYContarMutacionesPbiPi)
        /*002c*/ 	.word	0x00000008


	//----- nvinfo : EIATTR_MIN_STACK_SIZE
	.align		4
.L_8:
        /*0030*/ 	.byte	0x04, 0x12
        /*0032*/ 	.short	(.L_10 - .L_9)
	.align		4
.L_9:
        /*0034*/ 	.word	index@(_Z25imprimirYContarMutacionesPbiPi)
        /*0038*/ 	.word	0x00000008


	//----- nvinfo : EIATTR_MIN_STACK_SIZE
	.align		4
.L_10:
        /*003c*/ 	.byte	0x04, 0x12
        /*003e*/ 	.short	(.L_12 - .L_11)
	.align		4
.L_11:
        /*0040*/ 	.word	index@(_Z16buscarMutacionesPcS_Pbi)
        /*0044*/ 	.word	0x00000000
.L_12:


//--------------------- .nv.compat                --------------------------
	.section	.nv.compat,"",@"SHT_CUDA_COMPAT_INFO"
	.align	4
        /*0000*/ 	.byte	0x02, 0x09, 0x00, 0x00, 0x02, 0x02, 0x01, 0x00, 0x02, 0x05, 0x05, 0x00, 0x03, 0x07, 0x01, 0x01
        /*0010*/ 	.byte	0x02, 0x03, 0x00, 0x00, 0x02, 0x06, 0x01, 0x00, 0x04, 0x0b, 0x08, 0x00, 0x09, 0x00, 0x00, 0x00
        /*0020*/ 	.byte	0x00, 0x00, 0x00, 0x00


//--------------------- .nv.info._Z25imprimirYContarMutacionesPbiPi --------------------------
	.section	.nv.info._Z25imprimirYContarMutacionesPbiPi,"",@"SHT_CUDA_INFO"
	.sectionflags	@""
	.align	4


	//----- nvinfo : EIATTR_CUDA_API_VERSION
	.align		4
        /*0000*/ 	.byte	0x04, 0x37
        /*0002*/ 	.short	(.L_14 - .L_13)
.L_13:
        /*0004*/ 	.word	0x00000082


	//----- nvinfo : EIATTR_KPARAM_INFO
	.align		4
.L_14:
        /*0008*/ 	.byte	0x04, 0x17
        /*000a*/ 	.short	(.L_16 - .L_15)
.L_15:
        /*000c*/ 	.word	0x00000000
        /*0010*/ 	.short	0x0002
        /*0012*/ 	.short	0x0010
        /*0014*/ 	.byte	0x00, 0xf5, 0x21, 0x00


	//----- nvinfo : EIATTR_KPARAM_INFO
	.align		4
.L_16:
        /*0018*/ 	.byte	0x04, 0x17
        /*001a*/ 	.short	(.L_18 - .L_17)
.L_17:
        /*001c*/ 	.word	0x00000000
        /*0020*/ 	.short	0x0001
        /*0022*/ 	.short	0x0008
        /*0024*/ 	.byte	0x00, 0xf0, 0x11, 0x00


	//----- nvinfo : EIATTR_KPARAM_INFO
	.align		4
.L_18:
        /*0028*/ 	.byte	0x04, 0x17
        /*002a*/ 	.short	(.L_20 - .L_19)
.L_19:
        /*002c*/ 	.word	0x00000000
        /*0030*/ 	.short	0x0000
        /*0032*/ 	.short	0x0000
        /*0034*/ 	.byte	0x00, 0xf5, 0x21, 0x00


	//----- nvinfo : EIATTR_SPARSE_MMA_MASK
	.align		4
.L_20:
        /*0038*/ 	.byte	0x03, 0x50
        /*003a*/ 	.short	0x0000


	//----- nvinfo : EIATTR_MAXREG_COUNT
	.align		4
        /*003c*/ 	.byte	0x03, 0x1b
        /*003e*/ 	.short	0x00ff


	//----- nvinfo : EIATTR_EXTERNS
	.align		4
        /*0040*/ 	.byte	0x04, 0x0f
        /*0042*/ 	.short	(.L_22 - .L_21)


	//   ....[0]....
	.align		4
.L_21:
        /*0044*/ 	.word	index@(vprintf)


	//----- nvinfo : EIATTR_MERCURY_ISA_VERSION
	.align		4
.L_22:
        /*0048*/ 	.byte	0x03, 0x5f
        /*004a*/ 	.short	0x0101


	//----- nvinfo : EIATTR_INT_WARP_WIDE_INSTR_OFFSETS
	.align		4
        /*004c*/ 	.byte	0x04, 0x31
        /*004e*/ 	.short	(.L_24 - .L_23)


	//   ....[0]....
.L_23:
        /*0050*/ 	.word	0x000001e0


	//----- nvinfo : EIATTR_VRC_CTA_INIT_COUNT
	.align		4
.L_24:
        /*0054*/ 	.byte	0x02, 0x4a
	.zero		1
	.zero		1


	//----- nvinfo : EIATTR_SYSCALL_OFFSETS
	.align		4
        /*0058*/ 	.byte	0x04, 0x46
        /*005a*/ 	.short	(.L_26 - .L_25)


	//   ....[0]....
.L_25:
        /*005c*/ 	.word	0x000001b0


	//----- nvinfo : EIATTR_EXIT_INSTR_OFFSETS
	.align		4
.L_26:
        /*0060*/ 	.byte	0x04, 0x1c
        /*0062*/ 	.short	(.L_28 - .L_27)


	//   ....[0]....
.L_27:
        /*0064*/ 	.word	0x000000c0


	//   ....[1]....
        /*0068*/ 	.word	0x00000130


	//   ....[2]....
        /*006c*/ 	.word	0x00000230


	//----- nvinfo : EIATTR_CRS_STACK_SIZE
	.align		4
.L_28:
        /*0070*/ 	.byte	0x04, 0x1e
        /*0072*/ 	.short	(.L_30 - .L_29)
.L_29:
        /*0074*/ 	.word	0x00000000


	//----- nvinfo : EIATTR_CBANK_PARAM_SIZE
	.align		4
.L_30:
        /*0078*/ 	.byte	0x03, 0x19
        /*007a*/ 	.short	0x0018


	//----- nvinfo : EIATTR_PARAM_CBANK
	.align		4
        /*007c*/ 	.byte	0x04, 0x0a
        /*007e*/ 	.short	(.L_32 - .L_31)
	.align		4
.L_31:
        /*0080*/ 	.word	index@(.nv.constant0._Z25imprimirYContarMutacionesPbiPi)
        /*0084*/ 	.short	0x0380
        /*0086*/ 	.short	0x0018


	//----- nvinfo : EIATTR_SW_WAR
	.align		4
.L_32:
        /*0088*/ 	.byte	0x04, 0x36
        /*008a*/ 	.short	(.L_34 - .L_33)
.L_33:
        /*008c*/ 	.word	0x00000008
.L_34:


//--------------------- .nv.info._Z16buscarMutacionesPcS_Pbi --------------------------
	.section	.nv.info._Z16buscarMutacionesPcS_Pbi,"",@"SHT_CUDA_INFO"
	.sectionflags	@""
	.align	4


	//----- nvinfo : EIATTR_CUDA_API_VERSION
	.align		4
        /*0000*/ 	.byte	0x04, 0x37
        /*0002*/ 	.short	(.L_36 - .L_35)
.L_35:
        /*0004*/ 	.word	0x00000082


	//----- nvinfo : EIATTR_KPARAM_INFO
	.align		4
.L_36:
        /*0008*/ 	.byte	0x04, 0x17
        /*000a*/ 	.short	(.L_38 - .L_37)
.L_37:
        /*000c*/ 	.word	0x00000000
        /*0010*/ 	.short	0x0003
        /*0012*/ 	.short	0x0018
        /*0014*/ 	.byte	0x00, 0xf0, 0x11, 0x00


	//----- nvinfo : EIATTR_KPARAM_INFO
	.align		4
.L_38:
        /*0018*/ 	.byte	0x04, 0x17
        /*001a*/ 	.short	(.L_40 - .L_39)
.L_39:
        /*001c*/ 	.word	0x00000000
        /*0020*/ 	.short	0x0002
        /*0022*/ 	.short	0x0010
        /*0024*/ 	.byte	0x00, 0xf5, 0x21, 0x00


	//----- nvinfo : EIATTR_KPARAM_INFO
	.align		4
.L_40:
        /*0028*/ 	.byte	0x04, 0x17
        /*002a*/ 	.short	(.L_42 - .L_41)
.L_41:
        /*002c*/ 	.word	0x00000000
        /*0030*/ 	.short	0x0001
        /*0032*/ 	.short	0x0008
        /*0034*/ 	.byte	0x00, 0xf5, 0x21, 0x00


	//----- nvinfo : EIATTR_KPARAM_INFO
	.align		4
.L_42:
        /*0038*/ 	.byte	0x04, 0x17
        /*003a*/ 	.short	(.L_44 - .L_43)
.L_43:
        /*003c*/ 	.word	0x00000000
        /*0040*/ 	.short	0x0000
        /*0042*/ 	.short	0x0000
        /*0044*/ 	.byte	0x00, 0xf5, 0x21, 0x00


	//----- nvinfo : EIATTR_SPARSE_MMA_MASK
	.align		4
.L_44:
        /*0048*/ 	.byte	0x03, 0x50
        /*004a*/ 	.short	0x0000


	//----- nvinfo : EIATTR_MAXREG_COUNT
	.align		4
        /*004c*/ 	.byte	0x03, 0x1b
        /*004e*/ 	.short	0x00ff


	//----- nvinfo : EIATTR_MERCURY_ISA_VERSION
	.align		4
        /*0050*/ 	.byte	0x03, 0x5f
        /*0052*/ 	.short	0x0101


	//----- nvinfo : EIATTR_VRC_CTA_INIT_COUNT
	.align		4
        /*0054*/ 	.byte	0x02, 0x4a
	.zero		1
	.zero		1


	//----- nvinfo : EIATTR_EXIT_INSTR_OFFSETS
	.align		4
        /*0058*/ 	.byte	0x04, 0x1c
        /*005a*/ 	.short	(.L_46 - .L_45)


	//   ....[0]....
.L_45:
        /*005c*/ 	.word	0x00000070


	//   ....[1]....
        /*0060*/ 	.word	0x00000170


	//----- nvinfo : EIATTR_CBANK_PARAM_SIZE
	.align		4
.L_46:
        /*0064*/ 	.byte	0x03, 0x19
        /*0066*/ 	.short	0x001c


	//----- nvinfo : EIATTR_PARAM_CBANK
	.align		4
        /*0068*/ 	.byte	0x04, 0x0a
        /*006a*/ 	.short	(.L_48 - .L_47)
	.align		4
.L_47:
        /*006c*/ 	.word	index@(.nv.constant0._Z16buscarMutacionesPcS_Pbi)
        /*0070*/ 	.short	0x0380
        /*0072*/ 	.short	0x001c


	//----- nvinfo : EIATTR_SW_WAR
	.align		4
.L_48:
        /*0074*/ 	.byte	0x04, 0x36
        /*0076*/ 	.short	(.L_50 - .L_49)
.L_49:
        /*0078*/ 	.word	0x00000008
.L_50:


//--------------------- .nv.callgraph             --------------------------
	.section	.nv.callgraph,"",@"SHT_CUDA_CALLGRAPH"
	.align	4
	.sectionentsize	8
	.align		4
        /*0000*/ 	.word	0x00000000
	.align		4
        /*0004*/ 	.word	0xffffffff
	.align		4
        /*0008*/ 	.word	index@(_Z25imprimirYContarMutacionesPbiPi)
	.align		4
        /*000c*/ 	.word	index@(vprintf)
	.align		4
        /*0010*/ 	.word	0x00000000
	.align		4
        /*0014*/ 	.word	0xfffffffe
	.align		4
        /*0018*/ 	.word	0x00000000
	.align		4
        /*001c*/ 	.word	0xfffffffd
	.align		4
        /*0020*/ 	.word	0x00000000
	.align		4
        /*0024*/ 	.word	0xfffffffc


//--------------------- .nv.constant4             --------------------------
	.section	.nv.constant4,"a",@progbits
	.align	8
	.align		8
.nv.constant4:
        /*0000*/ 	.dword	vprintf
	.align		8
        /*0008*/ 	.dword	$str


//--------------------- .text._Z25imprimirYContarMutacionesPbiPi --------------------------
	.section	.text._Z25imprimirYContarMutacionesPbiPi,"ax",@progbits
	.align	128
        .global         _Z25imprimirYContarMutacionesPbiPi
        .type           _Z25imprimirYContarMutacionesPbiPi,@function
        .size           _Z25imprimirYContarMutacionesPbiPi,(.L_x_3 - _Z25imprimirYContarMutacionesPbiPi)
        .other          _Z25imprimirYContarMutacionesPbiPi,@"STO_CUDA_ENTRY STV_DEFAULT"
_Z25imprimirYContarMutacionesPbiPi:
.text._Z25imprimirYContarMutacionesPbiPi:
[----:B------:R-:W0:Y:S01]  /*0000*/  LDC R1, c[0x0][0x37c] ;  /* 0x0000df00ff017b82 */ /* 0x000e220000000800 */
[----:B------:R-:W1:Y:S01]  /*0010*/  S2R R3, SR_TID.X ;  /* 0x0000000000037919 */ /* 0x000e620000002100 */
[----:B------:R-:W2:Y:S06]  /*0020*/  LDCU UR5, c[0x0][0x2fc] ;  /* 0x00005f80ff0577ac */ /* 0x000eac0008000800 */
[----:B------:R-:W1:Y:S01]  /*0030*/  S2UR UR6, SR_CTAID.X ;  /* 0x00000000000679c3 */ /* 0x000e620000002500 */
[----:B0-----:R-:W-:Y:S01]  /*0040*/  VIADD R1, R1, 0xfffffff8 ;  /* 0xfffffff801017836 */ /* 0x001fe20000000000 */
[----:B------:R-:W0:Y:S01]  /*0050*/  LDCU UR7, c[0x0][0x388] ;  /* 0x00007100ff0777ac */ /* 0x000e220008000800 */
[----:B------:R-:W3:Y:S05]  /*0060*/  LDCU UR4, c[0x0][0x2f8] ;  /* 0x00005f00ff0477ac */ /* 0x000eea0008000800 */
[----:B------:R-:W1:Y:S01]  /*0070*/  LDC R0, c[0x0][0x360] ;  /* 0x0000d800ff007b82 */ /* 0x000e620000000800 */
[----:B---3--:R-:W-:-:S05]  /*0080*/  IADD3 R6, P1, PT, R1, UR4, RZ ;  /* 0x0000000401067c10 */ /* 0x008fca000ff3e0ff */
[----:B--2---:R-:W-:Y:S02]  /*0090*/  IMAD.X R7, RZ, RZ, UR5, P1 ;  /* 0x00000005ff077e24 */ /* 0x004fe400088e06ff */
[----:B-1----:R-:W-:-:S05]  /*00a0*/  IMAD R0, R0, UR6, R3 ;  /* 0x0000000600007c24 */ /* 0x002fca000f8e0203 */
[----:B0-----:R-:W-:-:S13]  /*00b0*/  ISETP.GE.AND P0, PT, R0, UR7, PT ;  /* 0x0000000700007c0c */ /* 0x001fda000bf06270 */
[----:B------:R-:W-:Y:S05]  /*00c0*/  @P0 EXIT ;  /* 0x000000000000094d */ /* 0x000fea0003800000 */
[----:B------:R-:W0:Y:S01]  /*00d0*/  LDCU.64 UR4, c[0x0][0x380] ;  /* 0x00007000ff0477ac */ /* 0x000e220008000a00 */
[----:B------:R-:W1:Y:S01]  /*00e0*/  LDCU.64 UR36, c[0x0][0x358] ;  /* 0x00006b00ff2477ac */ /* 0x000e620008000a00 */
[----:B0-----:R-:W-:-:S04]  /*00f0*/  IADD3 R2, P0, PT, R0, UR4, RZ ;  /* 0x0000000400027c10 */ /* 0x001fc8000ff1e0ff */
[----:B------:R-:W-:-:S05]  /*0100*/  LEA.HI.X.SX32 R3, R0, UR5, 0x1, P0 ;  /* 0x0000000500037c11 */ /* 0x000fca00080f0eff */
[----:B-1----:R-:W2:Y:S02]  /*0110*/  LDG.E.U8 R2, desc[UR36][R2.64] ;  /* 0x0000002402027981 */ /* 0x002ea4000c1e1100 */
[----:B--2---:R-:W-:-:S13]  /*0120*/  ISETP.NE.AND P0, PT, R2, RZ, PT ;  /* 0x000000ff0200720c */ /* 0x004fda0003f05270 */
[----:B------:R-:W-:Y:S05]  /*0130*/  @!P0 EXIT ;  /* 0x000000000000894d */ /* 0x000fea0003800000 */
[----:B------:R-:W-:Y:S01]  /*0140*/  MOV R2, 0x0 ;  /* 0x0000000000027802 */ /* 0x000fe20000000f00 */
[----:B------:R0:W-:Y:S01]  /*0150*/  STL [R1], R0 ;  /* 0x0000000001007387 */ /* 0x0001e20000100800 */
[----:B------:R-:W1:Y:S04]  /*0160*/  LDCU.64 UR4, c[0x4][0x8] ;  /* 0x01000100ff0477ac */ /* 0x000e680008000a00 */
[----:B------:R-:W2:Y:S01]  /*0170*/  LDC.64 R2, c[0x4][R2] ;  /* 0x0100000002027b82 */ /* 0x000ea20000000a00 */
[----:B-1----:R-:W-:Y:S02]  /*0180*/  IMAD.U32 R4, RZ, RZ, UR4 ;  /* 0x00000004ff047e24 */ /* 0x002fe4000f8e00ff */
[----:B0-----:R-:W-:-:S07]  /*0190*/  IMAD.U32 R5, RZ, RZ, UR5 ;  /* 0x00000005ff057e24 */ /* 0x001fce000f8e00ff */
[----:B------:R-:W-:-:S07]  /*01a0*/  LEPC R20, `(.L_x_0) ;  /* 0x000000001014794e */ /* 0x000fce0000000000 */
[----:B--2---:R-:W-:Y:S05]  /*01b0*/  CALL.ABS.NOINC R2 ;  /* 0x0000000002007343 */ /* 0x004fea0003c00000 */
.L_x_0:
[----:B------:R-:W0:Y:S01]  /*01c0*/  S2R R0, SR_LANEID ;  /* 0x0000000000007919 */ /* 0x000e220000000000 */
[----:B------:R-:W1:Y:S01]  /*01d0*/  LDC.64 R2, c[0x0][0x390] ;  /* 0x0000e400ff027b82 */ /* 0x000e620000000a00 */
[----:B------:R-:W-:Y:S02]  /*01e0*/  VOTEU.ANY UR4, UPT, PT ;  /* 0x0000000000047886 */ /* 0x000fe400038e0100 */
[----:B------:R-:W-:Y:S02]  /*01f0*/  UFLO.U32 UR5, UR4 ;  /* 0x00000004000572bd */ /* 0x000fe400080e0000 */
[----:B------:R-:W1:Y:S04]  /*0200*/  POPC R5, UR4 ;  /* 0x0000000400057d09 */ /* 0x000e680008000000 */
[----:B0-----:R-:W-:-:S13]  /*0210*/  ISETP.EQ.U32.AND P0, PT, R0, UR5, PT ;  /* 0x0000000500007c0c */ /* 0x001fda000bf02070 */
[----:B-1----:R-:W-:Y:S01]  /*0220*/  @P0 REDG.E.ADD.STRONG.GPU desc[UR36][R2.64], R5 ;  /* 0x000000050200098e */ /* 0x002fe2000c12e124 */
[----:B------:R-:W-:Y:S05]  /*0230*/  EXIT ;  /* 0x000000000000794d */ /* 0x000fea0003800000 */
.L_x_1:
[----:B------:R-:W-:-:S00]  /*0240*/  BRA `(.L_x_1) ;  /* 0xfffffffc00fc7947 */ /* 0x000fc0000383ffff */
[----:B------:R-:W-:-:S00]  /*0250*/  NOP ;  /* 0x0000000000007918 */ /* 0x000fc00000000000 */
        /* <DEDUP_REMOVED lines=10> */
.L_x_3:


//--------------------- .text._Z16buscarMutacionesPcS_Pbi --------------------------
	.section	.text._Z16buscarMutacionesPcS_Pbi,"ax",@progbits
	.align	128
        .global         _Z16buscarMutacionesPcS_Pbi
        .type           _Z16buscarMutacionesPcS_Pbi,@function
        .size           _Z16buscarMutacionesPcS_Pbi,(.L_x_4 - _Z16buscarMutacionesPcS_Pbi)
        .other          _Z16buscarMutacionesPcS_Pbi,@"STO_CUDA_ENTRY STV_DEFAULT"
_Z16buscarMutacionesPcS_Pbi:
.text._Z16buscarMutacionesPcS_Pbi:
[----:B------:R-:W-:Y:S01]  /*0000*/  LDC R1, c[0x0][0x37c] ;  /* 0x0000df00ff017b82 */ /* 0x000fe20000000800 */
[----:B------:R-:W0:Y:S07]  /*0010*/  S2R R3, SR_TID.X ;  /* 0x0000000000037919 */ /* 0x000e2e0000002100 */
[----:B------:R-:W0:Y:S01]  /*0020*/  S2UR UR4, SR_CTAID.X ;  /* 0x00000000000479c3 */ /* 0x000e220000002500 */
[----:B------:R-:W1:Y:S07]  /*0030*/  LDCU UR5, c[0x0][0x398] ;  /* 0x00007300ff0577ac */ /* 0x000e6e0008000800 */
[----:B------:R-:W0:Y:S02]  /*0040*/  LDC R6, c[0x0][0x360] ;  /* 0x0000d800ff067b82 */ /* 0x000e240000000800 */
[----:B0-----:R-:W-:-:S05]  /*0050*/  IMAD R6, R6, UR4, R3 ;  /* 0x0000000406067c24 */ /* 0x001fca000f8e0203 */
[----:B-1----:R-:W-:-:S13]  /*0060*/  ISETP.GE.AND P0, PT, R6, UR5, PT ;  /* 0x0000000506007c0c */ /* 0x002fda000bf06270 */
[----:B------:R-:W-:Y:S05]  /*0070*/  @P0 EXIT ;  /* 0x000000000000094d */ /* 0x000fea0003800000 */
[----:B------:R-:W0:Y:S01]  /*0080*/  LDCU.128 UR8, c[0x0][0x380] ;  /* 0x00007000ff0877ac */ /* 0x000e220008000c00 */
[----:B------:R-:W-:Y:S01]  /*0090*/  SHF.R.S32.HI R0, RZ, 0x1f, R6 ;  /* 0x0000001fff007819 */ /* 0x000fe20000011406 */
[----:B------:R-:W1:Y:S01]  /*00a0*/  LDCU.64 UR4, c[0x0][0x358] ;  /* 0x00006b00ff0477ac */ /* 0x000e620008000a00 */
[----:B------:R-:W2:Y:S01]  /*00b0*/  LDCU.64 UR6, c[0x0][0x390] ;  /* 0x00007200ff0677ac */ /* 0x000ea20008000a00 */
[C---:B0-----:R-:W-:Y:S02]  /*00c0*/  IADD3 R4, P1, PT, R6.reuse, UR10, RZ ;  /* 0x0000000a06047c10 */ /* 0x041fe4000ff3e0ff */
[----:B------:R-:W-:Y:S02]  /*00d0*/  IADD3 R2, P0, PT, R6, UR8, RZ ;  /* 0x0000000806027c10 */ /* 0x000fe4000ff1e0ff */
[C---:B------:R-:W-:Y:S02]  /*00e0*/  IADD3.X R5, PT, PT, R0.reuse, UR11, RZ, P1, !PT ;  /* 0x0000000b00057c10 */ /* 0x040fe40008ffe4ff */
[----:B------:R-:W-:-:S04]  /*00f0*/  IADD3.X R3, PT, PT, R0, UR9, RZ, P0, !PT ;  /* 0x0000000900037c10 */ /* 0x000fc800087fe4ff */
[----:B-1----:R-:W3:Y:S04]  /*0100*/  LDG.E.U8 R5, desc[UR4][R4.64] ;  /* 0x0000000404057981 */ /* 0x002ee8000c1e1100 */
[----:B------:R-:W3:Y:S01]  /*0110*/  LDG.E.U8 R2, desc[UR4][R2.64] ;  /* 0x0000000402027981 */ /* 0x000ee2000c1e1100 */
[----:B--2---:R-:W-:-:S04]  /*0120*/  IADD3 R6, P1, PT, R6, UR6, RZ ;  /* 0x0000000606067c10 */ /* 0x004fc8000ff3e0ff */
[----:B------:R-:W-:Y:S02]  /*0130*/  IADD3.X R7, PT, PT, R0, UR7, RZ, P1, !PT ;  /* 0x0000000700077c10 */ /* 0x000fe40008ffe4ff */
[----:B---3--:R-:W-:-:S04]  /*0140*/  ISETP.NE.AND P0, PT, R2, R5, PT ;  /* 0x000000050200720c */ /* 0x008fc80003f05270 */
[----:B------:R-:W-:-:S05]  /*0150*/  SEL R9, RZ, 0x1, !P0 ;  /* 0x00000001ff097807 */ /* 0x000fca0004000000 */
[----:B------:R-:W-:Y:S01]  /*0160*/  STG.E.U8 desc[UR4][R6.64], R9 ;  /* 0x0000000906007986 */ /* 0x000fe2000c101104 */
[----:B------:R-:W-:Y:S05]  /*0170*/  EXIT ;  /* 0x000000000000794d */ /* 0x000fea0003800000 */
.L_x_2:
        /* <DEDUP_REMOVED lines=16> */
.L_x_4:


//--------------------- .nv.global.init           --------------------------
	.section	.nv.global.init,"aw",@progbits
.nv.global.init:
	.type		$str,@object
	.size		$str,(.L_0 - $str)
$str:
        /*0000*/ 	.byte	0x4d, 0x75, 0x74, 0x61, 0x63, 0x69, 0xc3, 0xb3, 0x6e, 0x20, 0x65, 0x6e, 0x20, 0x6c, 0x61, 0x20
        /*0010*/ 	.byte	0x70, 0x6f, 0x73, 0x69, 0x63, 0x69, 0xc3, 0xb3, 0x6e, 0x20, 0x25, 0x64, 0x0a, 0x00
.L_0:


//--------------------- .nv.shared.reserved.0     --------------------------
	.section	.nv.shared.reserved.0,"aw",@nobits
	.weak		__nv_reservedSMEM_offset_0_alias
	.size		__nv_reservedSMEM_offset_0_alias, 0, 64
	.other		__nv_reservedSMEM_offset_0_alias,@"STO_CUDA_RESERVED_SHARED STV_DEFAULT"
__nv_reservedSMEM_offset_0_alias:
	.zero		0
	.zero		64


//--------------------- .nv.constant0._Z25imprimirYContarMutacionesPbiPi --------------------------
	.section	.nv.constant0._Z25imprimirYContarMutacionesPbiPi,"a",@progbits
	.sectionflags	@""
	.align	4
.nv.constant0._Z25imprimirYContarMutacionesPbiPi:
	.zero		920


//--------------------- .nv.constant0._Z16buscarMutacionesPcS_Pbi --------------------------
	.section	.nv.constant0._Z16buscarMutacionesPcS_Pbi,"a",@progbits
	.sectionflags	@""
	.align	4
.nv.constant0._Z16buscarMutacionesPcS_Pbi:
	.zero		924


//--------------------- SYMBOLS --------------------------

	.type		.nv.reservedSmem.offset0,@object
	.size		.nv.reservedSmem.offset0,0x4
	.type		vprintf,@function
